	.headerflags	@"EF_CUDA_TEXMODE_UNIFIED EF_CUDA_64BIT_ADDRESS EF_CUDA_ACCELERATORS EF_CUDA_SM90 EF_CUDA_VIRTUAL_SM(EF_CUDA_SM90)"
	.elftype	@"ET_EXEC"


//--------------------- .nv.info                  --------------------------
	.section	.nv.info,"",@"SHT_CUDA_INFO"
	.align	4


	//----- nvinfo : EIATTR_REGCOUNT
	.align		4
        /*0000*/ 	.byte	0x04, 0x2f
        /*0002*/ 	.short	(.L_3 - .L_2)
	.align		4
.L_2:
        /*0004*/ 	.word	index@(triton_poi_fused__native_batch_norm_legit_no_training_add_relu_38)
        /*0008*/ 	.word	0x0000001c


	//----- nvinfo : EIATTR_MIN_STACK_SIZE
	.align		4
.L_3:
        /*000c*/ 	.byte	0x04, 0x12
        /*000e*/ 	.short	(.L_5 - .L_4)
	.align		4
.L_4:
        /*0010*/ 	.word	index@(triton_poi_fused__native_batch_norm_legit_no_training_add_relu_38)
        /*0014*/ 	.word	0x00000000


	//----- nvinfo : EIATTR_FRAME_SIZE
	.align		4
.L_5:
        /*0018*/ 	.byte	0x04, 0x11
        /*001a*/ 	.short	(.L_7 - .L_6)
	.align		4
.L_6:
        /*001c*/ 	.word	index@(triton_poi_fused__native_batch_norm_legit_no_training_add_relu_38)
        /*0020*/ 	.word	0x00000000


	//----- nvinfo : EIATTR_MIN_STACK_SIZE
	.align		4
.L_7:
        /*0024*/ 	.byte	0x04, 0x12
        /*0026*/ 	.short	(.L_9 - .L_8)
	.align		4
.L_8:
        /*0028*/ 	.word	index@(triton_poi_fused__native_batch_norm_legit_no_training_add_relu_38)
        /*002c*/ 	.word	0x00000000
.L_9:


//--------------------- .nv.info.triton_poi_fused__native_batch_norm_legit_no_training_add_relu_38 --------------------------
	.section	.nv.info.triton_poi_fused__native_batch_norm_legit_no_training_add_relu_38,"",@"SHT_CUDA_INFO"
	.sectionflags	@""
	.align	4


	//----- nvinfo : EIATTR_CUDA_API_VERSION
	.align		4
        /*0000*/ 	.byte	0x04, 0x37
        /*0002*/ 	.short	(.L_11 - .L_10)
.L_10:
        /*0004*/ 	.word	0x0000007c


	//----- nvinfo : EIATTR_KPARAM_INFO
	.align		4
.L_11:
        /*0008*/ 	.byte	0x04, 0x17
        /*000a*/ 	.short	(.L_13 - .L_12)
.L_12:
        /*000c*/ 	.word	0x00000000
        /*0010*/ 	.short	0x0009
        /*0012*/ 	.short	0x0044
        /*0014*/ 	.byte	0x00, 0xf0, 0x11, 0x00


	//----- nvinfo : EIATTR_KPARAM_INFO
	.align		4
.L_13:
        /*0018*/ 	.byte	0x04, 0x17
        /*001a*/ 	.short	(.L_15 - .L_14)
.L_14:
        /*001c*/ 	.word	0x00000000
        /*0020*/ 	.short	0x0008
        /*0022*/ 	.short	0x0040
        /*0024*/ 	.byte	0x00, 0xf0, 0x11, 0x00


	//----- nvinfo : EIATTR_KPARAM_INFO
	.align		4
.L_15:
        /*0028*/ 	.byte	0x04, 0x17
        /*002a*/ 	.short	(.L_17 - .L_16)
.L_16:
        /*002c*/ 	.word	0x00000000
        /*0030*/ 	.short	0x0007
        /*0032*/ 	.short	0x0038
        /*0034*/ 	.byte	0x00, 0xf4, 0x21, 0x00


	//----- nvinfo : EIATTR_KPARAM_INFO
	.align		4
.L_17:
        /*0038*/ 	.byte	0x04, 0x17
        /*003a*/ 	.short	(.L_19 - .L_18)
.L_18:
        /*003c*/ 	.word	0x00000000
        /*0040*/ 	.short	0x0006
        /*0042*/ 	.short	0x0030
        /*0044*/ 	.byte	0x00, 0xf4, 0x21, 0x00


	//----- nvinfo : EIATTR_KPARAM_INFO
	.align		4
.L_19:
        /*0048*/ 	.byte	0x04, 0x17
        /*004a*/ 	.short	(.L_21 - .L_20)
.L_20:
        /*004c*/ 	.word	0x00000000
        /*0050*/ 	.short	0x0005
        /*0052*/ 	.short	0x0028
        /*0054*/ 	.byte	0x00, 0xf4, 0x21, 0x00


	//----- nvinfo : EIATTR_KPARAM_INFO
	.align		4
.L_21:
        /*0058*/ 	.byte	0x04, 0x17
        /*005a*/ 	.short	(.L_23 - .L_22)
.L_22:
        /*005c*/ 	.word	0x00000000
        /*0060*/ 	.short	0x0004
        /*0062*/ 	.short	0x0020
        /*0064*/ 	.byte	0x00, 0xf4, 0x21, 0x00


	//----- nvinfo : EIATTR_KPARAM_INFO
	.align		4
.L_23:
        /*0068*/ 	.byte	0x04, 0x17
        /*006a*/ 	.short	(.L_25 - .L_24)
.L_24:
        /*006c*/ 	.word	0x00000000
        /*0070*/ 	.short	0x0003
        /*0072*/ 	.short	0x0018
        /*0074*/ 	.byte	0x00, 0xf4, 0x21, 0x00


	//----- nvinfo : EIATTR_KPARAM_INFO
	.align		4
.L_25:
        /*0078*/ 	.byte	0x04, 0x17
        /*007a*/ 	.short	(.L_27 - .L_26)
.L_26:
        /*007c*/ 	.word	0x00000000
        /*0080*/ 	.short	0x0002
        /*0082*/ 	.short	0x0010
        /*0084*/ 	.byte	0x00, 0xf4, 0x21, 0x00


	//----- nvinfo : EIATTR_KPARAM_INFO
	.align		4
.L_27:
        /*0088*/ 	.byte	0x04, 0x17
        /*008a*/ 	.short	(.L_29 - .L_28)
.L_28:
        /*008c*/ 	.word	0x00000000
        /*0090*/ 	.short	0x0001
        /*0092*/ 	.short	0x0008
        /*0094*/ 	.byte	0x00, 0xf4, 0x21, 0x00


	//----- nvinfo : EIATTR_KPARAM_INFO
	.align		4
.L_29:
        /*0098*/ 	.byte	0x04, 0x17
        /*009a*/ 	.short	(.L_31 - .L_30)
.L_30:
        /*009c*/ 	.word	0x00000000
        /*00a0*/ 	.short	0x0000
        /*00a2*/ 	.short	0x0000
        /*00a4*/ 	.byte	0x00, 0xf4, 0x21, 0x00


	//----- nvinfo : EIATTR_SPARSE_MMA_MASK
	.align		4
.L_31:
        /*00a8*/ 	.byte	0x03, 0x50
        /*00aa*/ 	.short	0x0000


	//----- nvinfo : EIATTR_MAXREG_COUNT
	.align		4
        /*00ac*/ 	.byte	0x03, 0x1b
        /*00ae*/ 	.short	0x00ff


	//----- nvinfo : EIATTR_EXIT_INSTR_OFFSETS
	.align		4
        /*00b0*/ 	.byte	0x04, 0x1c
        /*00b2*/ 	.short	(.L_33 - .L_32)


	//   ....[0]....
.L_32:
        /*00b4*/ 	.word	0x000007f0


	//   ....[1]....
        /*00b8*/ 	.word	0x00000840


	//----- nvinfo : EIATTR_REQNTID
	.align		4
.L_33:
        /*00bc*/ 	.byte	0x04, 0x10
        /*00be*/ 	.short	(.L_35 - .L_34)
.L_34:
        /*00c0*/ 	.word	0x00000080
        /*00c4*/ 	.word	0x00000001
        /*00c8*/ 	.word	0x00000001


	//----- nvinfo : EIATTR_CBANK_PARAM_SIZE
	.align		4
.L_35:
        /*00cc*/ 	.byte	0x03, 0x19
        /*00ce*/ 	.short	0x0048


	//----- nvinfo : EIATTR_PARAM_CBANK
	.align		4
        /*00d0*/ 	.byte	0x04, 0x0a
        /*00d2*/ 	.short	(.L_37 - .L_36)
	.align		4
.L_36:
        /*00d4*/ 	.word	index@(.nv.constant0.triton_poi_fused__native_batch_norm_legit_no_training_add_relu_38)
        /*00d8*/ 	.short	0x0210
        /*00da*/ 	.short	0x0048


	//----- nvinfo : EIATTR_SW_WAR
	.align		4
.L_37:
        /*00dc*/ 	.byte	0x04, 0x36
        /*00de*/ 	.short	(.L_39 - .L_38)
.L_38:
        /*00e0*/ 	.word	0x00000008
.L_39:


//--------------------- .nv.callgraph             --------------------------
	.section	.nv.callgraph,"",@"SHT_CUDA_CALLGRAPH"
	.align	4
	.sectionentsize	8
	.align		4
        /*0000*/ 	.word	0x00000000
	.align		4
        /*0004*/ 	.word	0xffffffff
	.align		4
        /*0008*/ 	.word	0x00000000
	.align		4
        /*000c*/ 	.word	0xfffffffe
	.align		4
        /*0010*/ 	.word	0x00000000
	.align		4
        /*0014*/ 	.word	0xfffffffd
	.align		4
        /*0018*/ 	.word	0x00000000
	.align		4
        /*001c*/ 	.word	0xfffffffc


//--------------------- .nv.constant4             --------------------------
	.section	.nv.constant4,"a",@progbits
	.align	8
	.align		8
.nv.constant4:
        /*0000*/ 	.dword	_$_str
	.align		8
        /*0008*/ 	.dword	_$_str_$_2


//--------------------- .text.triton_poi_fused__native_batch_norm_legit_no_training_add_relu_38 --------------------------
	.section	.text.triton_poi_fused__native_batch_norm_legit_no_training_add_relu_38,"ax",@progbits
	.sectionflags	@"SHF_BARRIERS=1"
	.align	128
        .global         triton_poi_fused__native_batch_norm_legit_no_training_add_relu_38
        .type           triton_poi_fused__native_batch_norm_legit_no_training_add_relu_38,@function
        .size           triton_poi_fused__native_batch_norm_legit_no_training_add_relu_38,(.L_x_1 - triton_poi_fused__native_batch_norm_legit_no_training_add_relu_38)
        .other          triton_poi_fused__native_batch_norm_legit_no_training_add_relu_38,@"STO_CUDA_ENTRY STV_DEFAULT"
triton_poi_fused__native_batch_norm_legit_no_training_add_relu_38:
.text.triton_poi_fused__native_batch_norm_legit_no_training_add_relu_38:
[----:B------:R-:W0:Y:S01]  /*0000*/  LDC R1, c[0x0][0x28] ;  /* 0x00000a00ff017b82 */ /* 0x000e220000000800 */
[----:B------:R-:W1:Y:S07]  /*0010*/  S2R R19, SR_TID.X ;  /* 0x0000000000137919 */ /* 0x000e6e0000002100 */
[----:B------:R-:W2:Y:S01]  /*0020*/  LDC.64 R2, c[0x0][0x220] ;  /* 0x00008800ff027b82 */ /* 0x000ea20000000a00 */
[----:B------:R-:W-:Y:S01]  /*0030*/  ULDC.64 UR6, c[0x0][0x208] ;  /* 0x0000820000067ab9 */ /* 0x000fe20000000a00 */
[----:B------:R-:W3:Y:S01]  /*0040*/  S2R R18, SR_CTAID.Y ;  /* 0x0000000000127919 */ /* 0x000ee20000002600 */
[----:B------:R-:W4:Y:S05]  /*0050*/  S2R R8, SR_CTAID.X ;  /* 0x0000000000087919 */ /* 0x000f2a0000002500 */
[----:B------:R-:W5:Y:S08]  /*0060*/  LDC.64 R16, c[0x0][0x218] ;  /* 0x00008600ff107b82 */ /* 0x000f700000000a00 */
[----:B------:R-:W4:Y:S08]  /*0070*/  LDC.64 R20, c[0x0][0x210] ;  /* 0x00008400ff147b82 */ /* 0x000f300000000a00 */
[----:B------:R-:W5:Y:S01]  /*0080*/  LDC.64 R10, c[0x0][0x228] ;  /* 0x00008a00ff0a7b82 */ /* 0x000f620000000a00 */
[----:B-1----:R-:W-:-:S07]  /*0090*/  IMAD.SHL.U32 R9, R19, 0x2, RZ ;  /* 0x0000000213097824 */ /* 0x002fce00078e00ff */
[----:B------:R-:W1:Y:S01]  /*00a0*/  LDC.64 R12, c[0x0][0x230] ;  /* 0x00008c00ff0c7b82 */ /* 0x000e620000000a00 */
[----:B------:R-:W-:-:S04]  /*00b0*/  LOP3.LUT R9, R9, 0xfe, RZ, 0xc0, !PT ;  /* 0x000000fe09097812 */ /* 0x000fc800078ec0ff */
[----:B---3--:R-:W-:-:S04]  /*00c0*/  PRMT R0, R9, 0x6540, R18 ;  /* 0x0000654009007816 */ /* 0x008fc80000000012 */
[----:B------:R-:W-:Y:S02]  /*00d0*/  SHF.R.S32.HI R5, RZ, 0x1f, R0 ;  /* 0x0000001fff057819 */ /* 0x000fe40000011400 */
[----:B------:R-:W-:Y:S02]  /*00e0*/  ISETP.GE.AND P2, PT, R0, 0x200, PT ;  /* 0x000002000000780c */ /* 0x000fe40003f46270 */
[----:B------:R-:W-:Y:S02]  /*00f0*/  LEA.HI R6, R5, R0, RZ, 0x7 ;  /* 0x0000000005067211 */ /* 0x000fe400078f38ff */
[----:B------:R-:W-:Y:S02]  /*0100*/  CS2R R4, SRZ ;  /* 0x0000000000047805 */ /* 0x000fe4000001ff00 */
[----:B------:R-:W-:-:S05]  /*0110*/  LOP3.LUT R15, R6, 0xffffff80, RZ, 0xc0, !PT ;  /* 0xffffff80060f7812 */ /* 0x000fca00078ec0ff */
[----:B------:R-:W-:-:S04]  /*0120*/  IMAD.IADD R15, R0, 0x1, -R15 ;  /* 0x00000001000f7824 */ /* 0x000fc800078e0a0f */
[----:B--2---:R-:W-:-:S05]  /*0130*/  IMAD.WIDE R2, R15, 0x4, R2 ;  /* 0x000000040f027825 */ /* 0x004fca00078e0202 */
[----:B------:R2:W3:Y:S01]  /*0140*/  @!P2 LDG.E.EL.64 R4, desc[UR6][R2.64] ;  /* 0x000000060204a981 */ /* 0x0004e2000c2e1b00 */
[----:B------:R-:W-:Y:S01]  /*0150*/  IMAD.SHL.U32 R6, R6, 0x4, RZ ;  /* 0x0000000406067824 */ /* 0x000fe200078e00ff */
[----:B----4-:R-:W-:Y:S01]  /*0160*/  ISETP.GE.AND P0, PT, R8, 0x4, PT ;  /* 0x000000040800780c */ /* 0x010fe20003f06270 */
[----:B-----5:R-:W-:-:S03]  /*0170*/  IMAD.WIDE R16, R15, 0x4, R16 ;  /* 0x000000040f107825 */ /* 0x020fc600078e0210 */
[----:B------:R-:W-:Y:S01]  /*0180*/  LOP3.LUT R7, R6, 0xfffffe00, RZ, 0xc0, !PT ;  /* 0xfffffe0006077812 */ /* 0x000fe200078ec0ff */
[C---:B0-----:R-:W-:Y:S01]  /*0190*/  IMAD.WIDE R10, R15.reuse, 0x4, R10 ;  /* 0x000000040f0a7825 */ /* 0x041fe200078e020a */
[----:B------:R-:W-:Y:S02]  /*01a0*/  LEA R6, R8, R15, 0x7 ;  /* 0x0000000f08067211 */ /* 0x000fe400078e38ff */
[----:B------:R-:W-:Y:S02]  /*01b0*/  ISETP.LT.AND P1, PT, R0, 0x200, !P0 ;  /* 0x000002000000780c */ /* 0x000fe40004721270 */
[----:B--2---:R-:W-:Y:S01]  /*01c0*/  CS2R R2, SRZ ;  /* 0x0000000000027805 */ /* 0x004fe2000001ff00 */
[----:B-1----:R-:W-:-:S04]  /*01d0*/  IMAD.WIDE R24, R15, 0x4, R12 ;  /* 0x000000040f187825 */ /* 0x002fc800078e020c */
[----:B------:R-:W-:Y:S01]  /*01e0*/  IMAD.IADD R0, R6, 0x1, R7 ;  /* 0x0000000106007824 */ /* 0x000fe200078e0207 */
[----:B------:R-:W-:-:S03]  /*01f0*/  CS2R R6, SRZ ;  /* 0x0000000000067805 */ /* 0x000fc6000001ff00 */
[----:B------:R-:W-:Y:S01]  /*0200*/  IMAD.WIDE R20, R0, 0x4, R20 ;  /* 0x0000000400147825 */ /* 0x000fe200078e0214 */
[----:B------:R-:W-:Y:S02]  /*0210*/  CS2R R14, SRZ ;  /* 0x00000000000e7805 */ /* 0x000fe4000001ff00 */
[----:B------:R0:W2:Y:S01]  /*0220*/  @!P2 LDG.E.EL.64 R6, desc[UR6][R16.64] ;  /* 0x000000061006a981 */ /* 0x0000a2000c2e1b00 */
[----:B------:R-:W-:-:S03]  /*0230*/  CS2R R12, SRZ ;  /* 0x00000000000c7805 */ /* 0x000fc6000001ff00 */
[----:B------:R1:W2:Y:S04]  /*0240*/  @P1 LDG.E.EL.64 R2, desc[UR6][R20.64] ;  /* 0x0000000614021981 */ /* 0x0002a8000c2e1b00 */
[----:B------:R4:W5:Y:S01]  /*0250*/  @!P2 LDG.E.EL.64 R14, desc[UR6][R10.64] ;  /* 0x000000060a0ea981 */ /* 0x000962000c2e1b00 */
[----:B------:R-:W-:Y:S01]  /*0260*/  IMAD.SHL.U32 R22, R18, 0x100, RZ ;  /* 0x0000010012167824 */ /* 0x000fe200078e00ff */
[----:B------:R-:W-:Y:S01]  /*0270*/  LOP3.LUT R19, R19, 0x7f, RZ, 0xc0, !PT ;  /* 0x0000007f13137812 */ /* 0x000fe200078ec0ff */
[----:B0-----:R-:W0:Y:S01]  /*0280*/  LDC.64 R16, c[0x0][0x238] ;  /* 0x00008e00ff107b82 */ /* 0x001e220000000a00 */
[----:B------:R4:W5:Y:S02]  /*0290*/  @!P2 LDG.E.EL.64 R12, desc[UR6][R24.64] ;  /* 0x00000006180ca981 */ /* 0x000964000c2e1b00 */
[----:B------:R-:W-:-:S02]  /*02a0*/  PRMT R18, R19, 0x6540, R18 ;  /* 0x0000654013127816 */ /* 0x000fc40000000012 */
[----:B------:R-:W-:Y:S02]  /*02b0*/  LOP3.LUT R22, R22, 0x80, R19, 0xfe, !PT ;  /* 0x0000008016167812 */ /* 0x000fe400078efe13 */
[----:B-1----:R-:W-:Y:S02]  /*02c0*/  SHF.R.S32.HI R21, RZ, 0x1f, R18 ;  /* 0x0000001fff157819 */ /* 0x002fe40000011412 */
[----:B------:R-:W-:Y:S02]  /*02d0*/  SHF.R.S32.HI R23, RZ, 0x1f, R22 ;  /* 0x0000001fff177819 */ /* 0x000fe40000011416 */
[----:B------:R-:W-:Y:S02]  /*02e0*/  LEA.HI R21, R21, R18, RZ, 0x7 ;  /* 0x0000001215157211 */ /* 0x000fe400078f38ff */
[----:B------:R-:W-:Y:S02]  /*02f0*/  LEA.HI R23, R23, R22, RZ, 0x7 ;  /* 0x0000001617177211 */ /* 0x000fe400078f38ff */
[----:B----4-:R-:W-:-:S02]  /*0300*/  LOP3.LUT R11, R21, 0x3fffff80, RZ, 0xc0, !PT ;  /* 0x3fffff80150b7812 */ /* 0x010fc400078ec0ff */
[----:B------:R-:W-:Y:S01]  /*0310*/  SHF.L.U32 R10, R21, 0x4, RZ ;  /* 0x00000004150a7819 */ /* 0x000fe200000006ff */
[C---:B------:R-:W-:Y:S01]  /*0320*/  IMAD.SHL.U32 R20, R23.reuse, 0x10, RZ ;  /* 0x0000001017147824 */ /* 0x040fe200078e00ff */
[----:B------:R-:W-:Y:S01]  /*0330*/  LOP3.LUT R21, R23, 0x3fffff80, RZ, 0xc0, !PT ;  /* 0x3fffff8017157812 */ /* 0x000fe200078ec0ff */
[----:B------:R-:W-:Y:S01]  /*0340*/  IMAD.IADD R11, R18, 0x1, -R11 ;  /* 0x00000001120b7824 */ /* 0x000fe200078e0a0b */
[----:B------:R-:W-:Y:S02]  /*0350*/  LOP3.LUT R10, R10, 0xfffff800, RZ, 0xc0, !PT ;  /* 0xfffff8000a0a7812 */ /* 0x000fe400078ec0ff */
[----:B------:R-:W-:Y:S02]  /*0360*/  IADD3 R23, R22, -R21, RZ ;  /* 0x8000001516177210 */ /* 0x000fe40007ffe0ff */
[----:B------:R-:W-:Y:S01]  /*0370*/  LOP3.LUT R20, R20, 0xfffff800, RZ, 0xc0, !PT ;  /* 0xfffff80014147812 */ /* 0x000fe200078ec0ff */
[----:B------:R-:W-:Y:S01]  /*0380*/  IMAD R21, R11, 0x4, R10 ;  /* 0x000000040b157824 */ /* 0x000fe200078e020a */
[----:B------:R-:W-:Y:S01]  /*0390*/  ISETP.LT.AND P2, PT, R18, 0x200, !P0 ;  /* 0x000002001200780c */ /* 0x000fe20004741270 */
[----:B------:R-:W-:Y:S01]  /*03a0*/  VIADD R10, R8, 0x600 ;  /* 0x00000600080a7836 */ /* 0x000fe20000000000 */
[----:B------:R-:W-:Y:S01]  /*03b0*/  LEA R23, R23, R20, 0x2 ;  /* 0x0000001417177211 */ /* 0x000fe200078e10ff */
[----:B------:R-:W-:Y:S01]  /*03c0*/  HFMA2.MMA R18, -RZ, RZ, 0, 0 ;  /* 0x00000000ff127435 */ /* 0x000fe200000001ff */
[----:B------:R-:W-:Y:S01]  /*03d0*/  ISETP.LT.AND P0, PT, R22, 0x200, !P0 ;  /* 0x000002001600780c */ /* 0x000fe20004701270 */
[----:B------:R-:W-:-:S02]  /*03e0*/  IMAD.IADD R11, R10, 0x1, R21 ;  /* 0x000000010a0b7824 */ /* 0x000fc400078e0215 */
[----:B------:R-:W-:Y:S02]  /*03f0*/  IMAD.IADD R25, R10, 0x1, R23 ;  /* 0x000000010a197824 */ /* 0x000fe400078e0217 */
[----:B0-----:R-:W-:-:S04]  /*0400*/  IMAD.WIDE R10, R11, 0x4, R16 ;  /* 0x000000040b0a7825 */ /* 0x001fc800078e0210 */
[----:B------:R-:W-:Y:S01]  /*0410*/  IMAD.MOV.U32 R20, RZ, RZ, RZ ;  /* 0x000000ffff147224 */ /* 0x000fe200078e00ff */
[----:B------:R0:W4:Y:S01]  /*0420*/  @P2 LDG.E.EL R18, desc[UR6][R10.64] ;  /* 0x000000060a122981 */ /* 0x000122000c2e1900 */
[----:B------:R-:W-:-:S05]  /*0430*/  IMAD.WIDE R16, R25, 0x4, R16 ;  /* 0x0000000419107825 */ /* 0x000fca00078e0210 */
[----:B------:R-:W4:Y:S01]  /*0440*/  @P0 LDG.E.EL R20, desc[UR6][R16.64] ;  /* 0x0000000610140981 */ /* 0x000f22000c2e1900 */
[----:B------:R-:W1:Y:S01]  /*0450*/  S2UR UR5, SR_CgaCtaId ;  /* 0x00000000000579c3 */ /* 0x000e620000008800 */
[----:B0-----:R-:W-:Y:S01]  /*0460*/  IMAD.MOV.U32 R11, RZ, RZ, 0x3e800000 ;  /* 0x3e800000ff0b7424 */ /* 0x001fe200078e00ff */
[----:B------:R-:W-:Y:S02]  /*0470*/  UMOV UR4, 0x400 ;  /* 0x0000040000047882 */ /* 0x000fe40000000000 */
[----:B-1----:R-:W-:-:S06]  /*0480*/  UPRMT UR4, UR5, 0x654, UR4 ;  /* 0x0000065405047896 */ /* 0x002fcc0008000004 */
[----:B------:R-:W-:Y:S01]  /*0490*/  LEA R10, R9, UR4, 0x3 ;  /* 0x00000004090a7c11 */ /* 0x000fe2000f8e18ff */
[----:B------:R-:W-:Y:S02]  /*04a0*/  IMAD.IADD R23, R23, 0x1, R8 ;  /* 0x0000000117177824 */ /* 0x000fe400078e0208 */
[----:B---3--:R-:W-:Y:S01]  /*04b0*/  FADD R4, R4, 9.9999997473787516356e-06 ;  /* 0x3727c5ac04047421 */ /* 0x008fe20000000000 */
[----:B------:R-:W-:-:S03]  /*04c0*/  FADD R5, R5, 9.9999997473787516356e-06 ;  /* 0x3727c5ac05057421 */ /* 0x000fc60000000000 */
[----:B------:R-:W0:Y:S08]  /*04d0*/  MUFU.SQRT R22, R4 ;  /* 0x0000000400167308 */ /* 0x000e300000002000 */
[----:B------:R-:W1:Y:S01]  /*04e0*/  MUFU.SQRT R24, R5 ;  /* 0x0000000500187308 */ /* 0x000e620000002000 */
[C---:B0-----:R-:W-:Y:S02]  /*04f0*/  FSETP.GT.AND P3, PT, R22.reuse, 8.50705917302346158658e+37, PT ;  /* 0x7e8000001600780b */ /* 0x041fe40003f64000 */
[----:B------:R-:W-:-:S02]  /*0500*/  FSETP.GEU.AND P5, PT, R22, 1.175494350822287508e-38, PT ;  /* 0x008000001600780b */ /* 0x000fc40003fae000 */
[C---:B-1----:R-:W-:Y:S02]  /*0510*/  FSETP.GT.AND P4, PT, R24.reuse, 8.50705917302346158658e+37, PT ;  /* 0x7e8000001800780b */ /* 0x042fe40003f84000 */
[----:B------:R-:W-:-:S07]  /*0520*/  FSETP.GEU.AND P6, PT, R24, 1.175494350822287508e-38, PT ;  /* 0x008000001800780b */ /* 0x000fce0003fce000 */
[----:B------:R-:W-:-:S04]  /*0530*/  @P3 FMUL R22, R22, 0.25 ;  /* 0x3e80000016163820 */ /* 0x000fc80000400000 */
[----:B------:R-:W-:Y:S01]  /*0540*/  @!P5 FMUL R22, R22, 16777216 ;  /* 0x4b8000001616d820 */ /* 0x000fe20000400000 */
[----:B------:R-:W-:-:S04]  /*0550*/  @P4 FMUL R24, R24, 0.25 ;  /* 0x3e80000018184820 */ /* 0x000fc80000400000 */
[----:B------:R-:W-:Y:S01]  /*0560*/  @!P6 FMUL R24, R24, 16777216 ;  /* 0x4b8000001818e820 */ /* 0x000fe20000400000 */
[----:B------:R-:W0:Y:S01]  /*0570*/  MUFU.RCP R22, R22 ;  /* 0x0000001600167308 */ /* 0x000e220000001000 */
[----:B------:R-:W-:-:S07]  /*0580*/  FSEL R5, R11, 1, P3 ;  /* 0x3f8000000b057808 */ /* 0x000fce0001800000 */
[----:B------:R-:W1:Y:S01]  /*0590*/  MUFU.RCP R24, R24 ;  /* 0x0000001800187308 */ /* 0x000e620000001000 */
[----:B------:R-:W-:Y:S01]  /*05a0*/  FSEL R11, R11, 1, P4 ;  /* 0x3f8000000b0b7808 */ /* 0x000fe20002000000 */
[----:B------:R-:W-:-:S04]  /*05b0*/  @!P5 FMUL R5, R5, 16777216 ;  /* 0x4b8000000505d820 */ /* 0x000fc80000400000 */
[----:B------:R-:W-:Y:S01]  /*05c0*/  @!P6 FMUL R11, R11, 16777216 ;  /* 0x4b8000000b0be820 */ /* 0x000fe20000400000 */
[----:B0-----:R-:W-:Y:S01]  /*05d0*/  FMUL R5, R22, R5 ;  /* 0x0000000516057220 */ /* 0x001fe20000400000 */
[----:B--2---:R-:W-:Y:S01]  /*05e0*/  FADD R2, -R6, R2 ;  /* 0x0000000206027221 */ /* 0x004fe20000000100 */
[----:B------:R-:W-:Y:S01]  /*05f0*/  FADD R3, -R7, R3 ;  /* 0x0000000307037221 */ /* 0x000fe20000000100 */
[----:B-1----:R-:W-:Y:S02]  /*0600*/  FMUL R4, R24, R11 ;  /* 0x0000000b18047220 */ /* 0x002fe40000400000 */
[----:B------:R-:W-:Y:S02]  /*0610*/  FMUL R5, R2, R5 ;  /* 0x0000000502057220 */ /* 0x000fe40000400000 */
[----:B------:R-:W-:Y:S02]  /*0620*/  FMUL R4, R3, R4 ;  /* 0x0000000403047220 */ /* 0x000fe40000400000 */
[----:B-----5:R-:W-:-:S02]  /*0630*/  FFMA R5, R5, R14, R12 ;  /* 0x0000000e05057223 */ /* 0x020fc4000000000c */
[----:B------:R-:W-:-:S03]  /*0640*/  FFMA R4, R4, R15, R13 ;  /* 0x0000000f04047223 */ /* 0x000fc6000000000d */
[C---:B------:R-:W-:Y:S02]  /*0650*/  FSETP.GEU.AND P3, PT, R5.reuse, RZ, PT ;  /* 0x000000ff0500720b */ /* 0x040fe40003f6e000 */
[C---:B------:R-:W-:Y:S02]  /*0660*/  FSETP.GEU.AND P4, PT, R4.reuse, RZ, PT ;  /* 0x000000ff0400720b */ /* 0x040fe40003f8e000 */
[----:B------:R-:W-:Y:S02]  /*0670*/  FSEL R6, R5, RZ, P3 ;  /* 0x000000ff05067208 */ /* 0x000fe40001800000 */
[----:B------:R-:W-:-:S03]  /*0680*/  FSEL R7, R4, RZ, P4 ;  /* 0x000000ff04077208 */ /* 0x000fc60002000000 */
[----:B------:R-:W-:Y:S04]  /*0690*/  STS [R10], R6 ;  /* 0x000000060a007388 */ /* 0x000fe80000000800 */
[----:B------:R-:W-:Y:S01]  /*06a0*/  STS [R10+0x8], R7 ;  /* 0x000008070a007388 */ /* 0x000fe20000000800 */
[C---:B------:R-:W-:Y:S02]  /*06b0*/  LOP3.LUT R2, R19.reuse, 0x80, RZ, 0xfc, !PT ;  /* 0x0000008013027812 */ /* 0x040fe400078efcff */
[----:B------:R-:W-:Y:S01]  /*06c0*/  LEA R12, R19, UR4, 0x3 ;  /* 0x00000004130c7c11 */ /* 0x000fe2000f8e18ff */
[----:B------:R-:W-:Y:S01]  /*06d0*/  BAR.SYNC.DEFER_BLOCKING 0x0 ;  /* 0x0000000000007b1d */ /* 0x000fe20000010000 */
[----:B------:R-:W-:-:S07]  /*06e0*/  LEA R13, R2, UR4, 0x3 ;  /* 0x00000004020d7c11 */ /* 0x000fce000f8e18ff */
[----:B------:R-:W0:Y:S01]  /*06f0*/  LDC.64 R2, c[0x0][0x240] ;  /* 0x00009000ff027b82 */ /* 0x000e220000000a00 */
[----:B------:R-:W1:Y:S04]  /*0700*/  LDS R11, [R12] ;  /* 0x000000000c0b7984 */ /* 0x000e680000000800 */
[----:B------:R-:W2:Y:S01]  /*0710*/  LDS R13, [R13] ;  /* 0x000000000d0d7984 */ /* 0x000ea20000000800 */
[----:B------:R-:W-:-:S05]  /*0720*/  IADD3 R5, R21, R8, RZ ;  /* 0x0000000815057210 */ /* 0x000fca0007ffe0ff */
[----:B0-----:R-:W-:-:S04]  /*0730*/  IMAD.WIDE R4, R5, 0x4, R2 ;  /* 0x0000000405047825 */ /* 0x001fc800078e0202 */
[----:B------:R-:W-:-:S04]  /*0740*/  IMAD.WIDE R2, R23, 0x4, R2 ;  /* 0x0000000417027825 */ /* 0x000fc800078e0202 */
[----:B------:R-:W-:Y:S01]  /*0750*/  IMAD R19, R19, -0x4, R12 ;  /* 0xfffffffc13137824 */ /* 0x000fe200078e020c */
[----:B-1----:R0:W-:Y:S04]  /*0760*/  @P2 STG.E desc[UR6][R4.64], R11 ;  /* 0x0000000b04002986 */ /* 0x0021e8000c101906 */
[----:B--2---:R0:W-:Y:S01]  /*0770*/  @P0 STG.E desc[UR6][R2.64], R13 ;  /* 0x0000000d02000986 */ /* 0x0041e2000c101906 */
[----:B----4-:R-:W-:Y:S01]  /*0780*/  FADD R18, R11, R18 ;  /* 0x000000120b127221 */ /* 0x010fe20000000000 */
[----:B------:R-:W-:Y:S01]  /*0790*/  BAR.SYNC.DEFER_BLOCKING 0x0 ;  /* 0x0000000000007b1d */ /* 0x000fe20000010000 */
[----:B------:R-:W-:-:S05]  /*07a0*/  FADD R20, R13, R20 ;  /* 0x000000140d147221 */ /* 0x000fca0000000000 */
[----:B------:R0:W-:Y:S04]  /*07b0*/  STS [R19], R18 ;  /* 0x0000001213007388 */ /* 0x0001e80000000800 */
[----:B------:R0:W-:Y:S01]  /*07c0*/  STS [R19+0x200], R20 ;  /* 0x0002001413007388 */ /* 0x0001e20000000800 */
[----:B------:R-:W-:Y:S01]  /*07d0*/  IMAD R9, R9, -0x4, R10 ;  /* 0xfffffffc09097824 */ /* 0x000fe200078e020a */
[----:B------:R-:W-:Y:S06]  /*07e0*/  BAR.SYNC.DEFER_BLOCKING 0x0 ;  /* 0x0000000000007b1d */ /* 0x000fec0000010000 */
[----:B0-----:R-:W-:Y:S05]  /*07f0*/  @!P1 EXIT ;  /* 0x000000000000994d */ /* 0x001fea0003800000 */
[----:B------:R-:W0:Y:S01]  /*0800*/  LDS.64 R8, [R9] ;  /* 0x0000000009087984 */ /* 0x000e220000000a00 */
[----:B------:R-:W1:Y:S02]  /*0810*/  LDC.64 R2, c[0x0][0x248] ;  /* 0x00009200ff027b82 */ /* 0x000e640000000a00 */
[----:B-1----:R-:W-:-:S05]  /*0820*/  IMAD.WIDE R2, R0, 0x4, R2 ;  /* 0x0000000400027825 */ /* 0x002fca00078e0202 */
[----:B0-----:R-:W-:Y:S01]  /*0830*/  STG.E.64 desc[UR6][R2.64], R8 ;  /* 0x0000000802007986 */ /* 0x001fe2000c101b06 */
[----:B------:R-:W-:Y:S05]  /*0840*/  EXIT ;  /* 0x000000000000794d */ /* 0x000fea0003800000 */
.L_x_0:
[----:B------:R-:W-:-:S00]  /*0850*/  BRA `(.L_x_0) ;  /* 0xfffffffc00fc7947 */ /* 0x000fc0000383ffff */
[----:B------:R-:W-:-:S00]  /*0860*/  NOP ;  /* 0x0000000000007918 */ /* 0x000fc00000000000 */
        /* <DEDUP_REMOVED lines=9> */
.L_x_1:


//--------------------- .nv.global.init           --------------------------
	.section	.nv.global.init,"aw",@progbits
.nv.global.init:
	.type		_$_str,@object
	.size		_$_str,(_$_str_$_2 - _$_str)
_$_str:
        /*0000*/ 	.byte	0x5f, 0x5f, 0x43, 0x55, 0x44, 0x41, 0x5f, 0x46, 0x54, 0x5a, 0x00
	.type		_$_str_$_2,@object
	.size		_$_str_$_2,(.L_1 - _$_str_$_2)
_$_str_$_2:
        /*000b*/ 	.byte	0x5f, 0x5f, 0x43, 0x55, 0x44, 0x41, 0x5f, 0x50, 0x52, 0x45, 0x43, 0x5f, 0x53, 0x51, 0x52, 0x54
        /*001b*/ 	.byte	0x00
.L_1:


//--------------------- .nv.shared.triton_poi_fused__native_batch_norm_legit_no_training_add_relu_38 --------------------------
	.section	.nv.shared.triton_poi_fused__native_batch_norm_legit_no_training_add_relu_38,"aw",@nobits
	.sectionflags	@""
	.align	16
	.zero		1024


//--------------------- .nv.constant0.triton_poi_fused__native_batch_norm_legit_no_training_add_relu_38 --------------------------
	.section	.nv.constant0.triton_poi_fused__native_batch_norm_legit_no_training_add_relu_38,"a",@progbits
	.sectionflags	@""
	.align	4
.nv.constant0.triton_poi_fused__native_batch_norm_legit_no_training_add_relu_38:
	.zero		600
